//
// Generated by NVIDIA NVVM Compiler
//
// Compiler Build ID: CL-36424714
// Cuda compilation tools, release 13.0, V13.0.88
// Based on NVVM 20.0.0
//

.version 9.0
.target sm_100
.address_size 64

	// .globl	_Z14gemm0_baselinePfS_S_

.visible .entry _Z14gemm0_baselinePfS_S_(
	.param .u64 .ptr .align 1 _Z14gemm0_baselinePfS_S__param_0,
	.param .u64 .ptr .align 1 _Z14gemm0_baselinePfS_S__param_1,
	.param .u64 .ptr .align 1 _Z14gemm0_baselinePfS_S__param_2
)
{
	.reg .pred 	%p<5>;
	.reg .b32 	%r<18>;
	.reg .b32 	%f<52>;
	.reg .b64 	%rd<18>;

	ld.param.u64 	%rd5, [_Z14gemm0_baselinePfS_S__param_0];
	ld.param.u64 	%rd6, [_Z14gemm0_baselinePfS_S__param_1];
	ld.param.u64 	%rd7, [_Z14gemm0_baselinePfS_S__param_2];
	mov.u32 	%r8, %ntid.y;
	mov.u32 	%r9, %ctaid.y;
	mov.u32 	%r10, %tid.y;
	mad.lo.s32 	%r1, %r8, %r9, %r10;
	mov.u32 	%r11, %ntid.x;
	mov.u32 	%r12, %ctaid.x;
	mov.u32 	%r13, %tid.x;
	mad.lo.s32 	%r2, %r11, %r12, %r13;
	setp.gt.u32 	%p1, %r1, 1023;
	setp.gt.s32 	%p2, %r2, 1023;
	or.pred  	%p3, %p1, %p2;
	@%p3 bra 	$L__BB0_4;
	shl.b32 	%r3, %r1, 10;
	mul.wide.u32 	%rd8, %r3, 4;
	cvta.to.global.u64 	%rd9, %rd5;
	add.s64 	%rd10, %rd8, %rd9;
	add.s64 	%rd17, %rd10, 32;
	cvta.to.global.u64 	%rd11, %rd6;
	add.s64 	%rd2, %rd11, 32768;
	mov.f32 	%f51, 0f00000000;
	mov.b32 	%r17, 0;
	mov.u32 	%r16, %r2;
$L__BB0_2:
	mul.wide.s32 	%rd12, %r16, 4;
	add.s64 	%rd13, %rd2, %rd12;
	ld.global.f32 	%f4, [%rd17+-32];
	ld.global.f32 	%f5, [%rd13+-32768];
	fma.rn.f32 	%f6, %f4, %f5, %f51;
	ld.global.f32 	%f7, [%rd17+-28];
	ld.global.f32 	%f8, [%rd13+-28672];
	fma.rn.f32 	%f9, %f7, %f8, %f6;
	ld.global.f32 	%f10, [%rd17+-24];
	ld.global.f32 	%f11, [%rd13+-24576];
	fma.rn.f32 	%f12, %f10, %f11, %f9;
	ld.global.f32 	%f13, [%rd17+-20];
	ld.global.f32 	%f14, [%rd13+-20480];
	fma.rn.f32 	%f15, %f13, %f14, %f12;
	ld.global.f32 	%f16, [%rd17+-16];
	ld.global.f32 	%f17, [%rd13+-16384];
	fma.rn.f32 	%f18, %f16, %f17, %f15;
	ld.global.f32 	%f19, [%rd17+-12];
	ld.global.f32 	%f20, [%rd13+-12288];
	fma.rn.f32 	%f21, %f19, %f20, %f18;
	ld.global.f32 	%f22, [%rd17+-8];
	ld.global.f32 	%f23, [%rd13+-8192];
	fma.rn.f32 	%f24, %f22, %f23, %f21;
	ld.global.f32 	%f25, [%rd17+-4];
	ld.global.f32 	%f26, [%rd13+-4096];
	fma.rn.f32 	%f27, %f25, %f26, %f24;
	ld.global.f32 	%f28, [%rd17];
	ld.global.f32 	%f29, [%rd13];
	fma.rn.f32 	%f30, %f28, %f29, %f27;
	ld.global.f32 	%f31, [%rd17+4];
	ld.global.f32 	%f32, [%rd13+4096];
	fma.rn.f32 	%f33, %f31, %f32, %f30;
	ld.global.f32 	%f34, [%rd17+8];
	ld.global.f32 	%f35, [%rd13+8192];
	fma.rn.f32 	%f36, %f34, %f35, %f33;
	ld.global.f32 	%f37, [%rd17+12];
	ld.global.f32 	%f38, [%rd13+12288];
	fma.rn.f32 	%f39, %f37, %f38, %f36;
	ld.global.f32 	%f40, [%rd17+16];
	ld.global.f32 	%f41, [%rd13+16384];
	fma.rn.f32 	%f42, %f40, %f41, %f39;
	ld.global.f32 	%f43, [%rd17+20];
	ld.global.f32 	%f44, [%rd13+20480];
	fma.rn.f32 	%f45, %f43, %f44, %f42;
	ld.global.f32 	%f46, [%rd17+24];
	ld.global.f32 	%f47, [%rd13+24576];
	fma.rn.f32 	%f48, %f46, %f47, %f45;
	ld.global.f32 	%f49, [%rd17+28];
	ld.global.f32 	%f50, [%rd13+28672];
	fma.rn.f32 	%f51, %f49, %f50, %f48;
	add.s32 	%r17, %r17, 16;
	add.s64 	%rd17, %rd17, 64;
	add.s32 	%r16, %r16, 16384;
	setp.ne.s32 	%p4, %r17, 1024;
	@%p4 bra 	$L__BB0_2;
	add.s32 	%r15, %r3, %r2;
	cvta.to.global.u64 	%rd14, %rd7;
	mul.wide.s32 	%rd15, %r15, 4;
	add.s64 	%rd16, %rd14, %rd15;
	st.global.f32 	[%rd16], %f51;
$L__BB0_4:
	ret;

}


// ===== COMPILED SASS (sm_100) =====

	.target	sm_100

	.elftype	@"ET_EXEC"


//--------------------- .note.nv.tkinfo           --------------------------
	.section	.note.nv.tkinfo,"",@"SHT_NOTE"
	.sectionflags	@"SHF_NOTE_NV_TKINFO"
	.tkinfo
        /*0018*/ 	.word	0x00000002
        /*0030*/ 	.string	""
        /*0030*/ 	.string	"ptxas"
        /*0030*/ 	.string	"Cuda compilation tools, release 13.0, V13.0.88"
        /*0030*/ 	.string	"Build cuda_13.0.r13.0/compiler.36424714_0"
        /*0030*/ 	.string	"-arch sm_100 -m 64 "



//--------------------- .note.nv.cuinfo           --------------------------
	.section	.note.nv.cuinfo,"",@"SHT_NOTE"
	.sectionflags	@"SHF_NOTE_NV_CUINFO"
        /*0018*/ 	.short	0x0002
        /*001a*/ 	.short	0x0064
        /*001c*/ 	.short	0x0082
	.zero		2


//--------------------- .nv.info                  --------------------------
	.section	.nv.info,"",@"SHT_CUDA_INFO"
	.align	4


	//----- nvinfo : EIATTR_REGCOUNT
	.align		4
        /*0000*/ 	.byte	0x04, 0x2f
        /*0002*/ 	.short	(.L_1 - .L_0)
	.align		4
.L_0:
        /*0004*/ 	.word	index@(_Z14gemm0_baselinePfS_S_)
        /*0008*/ 	.word	0x0000001f


	//----- nvinfo : EIATTR_FRAME_SIZE
	.align		4
.L_1:
        /*000c*/ 	.byte	0x04, 0x11
        /*000e*/ 	.short	(.L_3 - .L_2)
	.align		4
.L_2:
        /*0010*/ 	.word	index@(_Z14gemm0_baselinePfS_S_)
        /*0014*/ 	.word	0x00000000


	//----- nvinfo : EIATTR_MIN_STACK_SIZE
	.align		4
.L_3:
        /*0018*/ 	.byte	0x04, 0x12
        /*001a*/ 	.short	(.L_5 - .L_4)
	.align		4
.L_4:
        /*001c*/ 	.word	index@(_Z14gemm0_baselinePfS_S_)
        /*0020*/ 	.word	0x00000000
.L_5:


//--------------------- .nv.compat                --------------------------
	.section	.nv.compat,"",@"SHT_CUDA_COMPAT_INFO"
	.align	4
        /*0000*/ 	.byte	0x02, 0x09, 0x00, 0x00, 0x02, 0x02, 0x01, 0x00, 0x02, 0x05, 0x05, 0x00, 0x03, 0x07, 0x01, 0x01
        /*0010*/ 	.byte	0x02, 0x03, 0x00, 0x00, 0x02, 0x06, 0x01, 0x00, 0x04, 0x0b, 0x08, 0x00, 0x09, 0x00, 0x00, 0x00
        /*0020*/ 	.byte	0x00, 0x00, 0x00, 0x00


//--------------------- .nv.info._Z14gemm0_baselinePfS_S_ --------------------------
	.section	.nv.info._Z14gemm0_baselinePfS_S_,"",@"SHT_CUDA_INFO"
	.sectionflags	@""
	.align	4


	//----- nvinfo : EIATTR_CUDA_API_VERSION
	.align		4
        /*0000*/ 	.byte	0x04, 0x37
        /*0002*/ 	.short	(.L_7 - .L_6)
.L_6:
        /*0004*/ 	.word	0x00000082


	//----- nvinfo : EIATTR_KPARAM_INFO
	.align		4
.L_7:
        /*0008*/ 	.byte	0x04, 0x17
        /*000a*/ 	.short	(.L_9 - .L_8)
.L_8:
        /*000c*/ 	.word	0x00000000
        /*0010*/ 	.short	0x0002
        /*0012*/ 	.short	0x0010
        /*0014*/ 	.byte	0x00, 0xf5, 0x21, 0x00


	//----- nvinfo : EIATTR_KPARAM_INFO
	.align		4
.L_9:
        /*0018*/ 	.byte	0x04, 0x17
        /*001a*/ 	.short	(.L_11 - .L_10)
.L_10:
        /*001c*/ 	.word	0x00000000
        /*0020*/ 	.short	0x0001
        /*0022*/ 	.short	0x0008
        /*0024*/ 	.byte	0x00, 0xf5, 0x21, 0x00


	//----- nvinfo : EIATTR_KPARAM_INFO
	.align		4
.L_11:
        /*0028*/ 	.byte	0x04, 0x17
        /*002a*/ 	.short	(.L_13 - .L_12)
.L_12:
        /*002c*/ 	.word	0x00000000
        /*0030*/ 	.short	0x0000
        /*0032*/ 	.short	0x0000
        /*0034*/ 	.byte	0x00, 0xf5, 0x21, 0x00


	//----- nvinfo : EIATTR_SPARSE_MMA_MASK
	.align		4
.L_13:
        /*0038*/ 	.byte	0x03, 0x50
        /*003a*/ 	.short	0x0000


	//----- nvinfo : EIATTR_MAXREG_COUNT
	.align		4
        /*003c*/ 	.byte	0x03, 0x1b
        /*003e*/ 	.short	0x00ff


	//----- nvinfo : EIATTR_MERCURY_ISA_VERSION
	.align		4
        /*0040*/ 	.byte	0x03, 0x5f
        /*0042*/ 	.short	0x0101


	//----- nvinfo : EIATTR_VRC_CTA_INIT_COUNT
	.align		4
        /*0044*/ 	.byte	0x02, 0x4a
	.zero		1
	.zero		1


	//----- nvinfo : EIATTR_EXIT_INSTR_OFFSETS
	.align		4
        /*0048*/ 	.byte	0x04, 0x1c
        /*004a*/ 	.short	(.L_15 - .L_14)


	//   ....[0]....
.L_14:
        /*004c*/ 	.word	0x000000b0


	//   ....[1]....
        /*0050*/ 	.word	0x00000550


	//----- nvinfo : EIATTR_CBANK_PARAM_SIZE
	.align		4
.L_15:
        /*0054*/ 	.byte	0x03, 0x19
        /*0056*/ 	.short	0x0018


	//----- nvinfo : EIATTR_PARAM_CBANK
	.align		4
        /*0058*/ 	.byte	0x04, 0x0a
        /*005a*/ 	.short	(.L_17 - .L_16)
	.align		4
.L_16:
        /*005c*/ 	.word	index@(.nv.constant0._Z14gemm0_baselinePfS_S_)
        /*0060*/ 	.short	0x0380
        /*0062*/ 	.short	0x0018


	//----- nvinfo : EIATTR_SW_WAR
	.align		4
.L_17:
        /*0064*/ 	.byte	0x04, 0x36
        /*0066*/ 	.short	(.L_19 - .L_18)
.L_18:
        /*0068*/ 	.word	0x00000008
.L_19:


//--------------------- .nv.callgraph             --------------------------
	.section	.nv.callgraph,"",@"SHT_CUDA_CALLGRAPH"
	.align	4
	.sectionentsize	8
	.align		4
        /*0000*/ 	.word	0x00000000
	.align		4
        /*0004*/ 	.word	0xffffffff
	.align		4
        /*0008*/ 	.word	0x00000000
	.align		4
        /*000c*/ 	.word	0xfffffffe
	.align		4
        /*0010*/ 	.word	0x00000000
	.align		4
        /*0014*/ 	.word	0xfffffffd
	.align		4
        /*0018*/ 	.word	0x00000000
	.align		4
        /*001c*/ 	.word	0xfffffffc


//--------------------- .text._Z14gemm0_baselinePfS_S_ --------------------------
	.section	.text._Z14gemm0_baselinePfS_S_,"ax",@progbits
	.align	128
        .global         _Z14gemm0_baselinePfS_S_
        .type           _Z14gemm0_baselinePfS_S_,@function
        .size           _Z14gemm0_baselinePfS_S_,(.L_x_2 - _Z14gemm0_baselinePfS_S_)
        .other          _Z14gemm0_baselinePfS_S_,@"STO_CUDA_ENTRY STV_DEFAULT"
_Z14gemm0_baselinePfS_S_:
.text._Z14gemm0_baselinePfS_S_:
[----:B------:R-:W-:Y:S01]  /*0000*/  LDC R1, c[0x0][0x37c] ;  /* 0x0000df00ff017b82 */ /* 0x000fe20000000800 */
[----:B------:R-:W0:Y:S01]  /*0010*/  S2R R0, SR_CTAID.X ;  /* 0x0000000000007919 */ /* 0x000e220000002500 */
[----:B------:R-:W1:Y:S01]  /*0020*/  LDCU UR4, c[0x0][0x364] ;  /* 0x00006c80ff0477ac */ /* 0x000e620008000800 */
[----:B------:R-:W0:Y:S01]  /*0030*/  S2R R3, SR_TID.X ;  /* 0x0000000000037919 */ /* 0x000e220000002100 */
[----:B------:R-:W0:Y:S01]  /*0040*/  LDCU UR5, c[0x0][0x360] ;  /* 0x00006c00ff0577ac */ /* 0x000e220008000800 */
[----:B------:R-:W1:Y:S01]  /*0050*/  S2R R7, SR_CTAID.Y ;  /* 0x0000000000077919 */ /* 0x000e620000002600 */
[----:B------:R-:W1:Y:S01]  /*0060*/  S2R R2, SR_TID.Y ;  /* 0x0000000000027919 */ /* 0x000e620000002200 */
[----:B0-----:R-:W-:-:S05]  /*0070*/  IMAD R0, R0, UR5, R3 ;  /* 0x0000000500007c24 */ /* 0x001fca000f8e0203 */
[----:B------:R-:W-:Y:S01]  /*0080*/  ISETP.GT.AND P0, PT, R0, 0x3ff, PT ;  /* 0x000003ff0000780c */ /* 0x000fe20003f04270 */
[----:B-1----:R-:W-:-:S05]  /*0090*/  IMAD R7, R7, UR4, R2 ;  /* 0x0000000407077c24 */ /* 0x002fca000f8e0202 */
[----:B------:R-:W-:-:S13]  /*00a0*/  ISETP.GT.U32.OR P0, PT, R7, 0x3ff, P0 ;  /* 0x000003ff0700780c */ /* 0x000fda0000704470 */
[----:B------:R-:W-:Y:S05]  /*00b0*/  @P0 EXIT ;  /* 0x000000000000094d */ /* 0x000fea0003800000 */
[----:B------:R-:W0:Y:S01]  /*00c0*/  LDC.64 R2, c[0x0][0x380] ;  /* 0x0000e000ff027b82 */ /* 0x000e220000000a00 */
[----:B------:R-:W1:Y:S01]  /*00d0*/  LDCU.64 UR6, c[0x0][0x388] ;  /* 0x00007100ff0677ac */ /* 0x000e620008000a00 */
[----:B------:R-:W-:Y:S01]  /*00e0*/  SHF.L.U32 R7, R7, 0xa, RZ ;  /* 0x0000000a07077819 */ /* 0x000fe200000006ff */
[----:B------:R-:W-:Y:S01]  /*00f0*/  HFMA2 R14, -RZ, RZ, 0, 0 ;  /* 0x00000000ff0e7431 */ /* 0x000fe200000001ff */
[----:B------:R-:W-:Y:S01]  /*0100*/  MOV R6, R0 ;  /* 0x0000000000067202 */ /* 0x000fe20000000f00 */
[----:B------:R-:W2:Y:S01]  /*0110*/  LDCU.64 UR8, c[0x0][0x358] ;  /* 0x00006b00ff0877ac */ /* 0x000ea20008000a00 */
[----:B------:R-:W-:Y:S01]  /*0120*/  UMOV UR4, URZ ;  /* 0x000000ff00047c82 */ /* 0x000fe20008000000 */
[----:B-1----:R-:W-:-:S04]  /*0130*/  UIADD3 UR5, UP0, UPT, UR6, 0x8000, URZ ;  /* 0x0000800006057890 */ /* 0x002fc8000ff1e0ff */
[----:B------:R-:W-:Y:S01]  /*0140*/  UIADD3.X UR6, UPT, UPT, URZ, UR7, URZ, UP0, !UPT ;  /* 0x00000007ff067290 */ /* 0x000fe200087fe4ff */
[----:B0-----:R-:W-:-:S03]  /*0150*/  IMAD.WIDE.U32 R2, R7, 0x4, R2 ;  /* 0x0000000407027825 */ /* 0x001fc600078e0002 */
[----:B------:R-:W-:-:S04]  /*0160*/  IADD3 R4, P0, PT, R2, 0x20, RZ ;  /* 0x0000002002047810 */ /* 0x000fc80007f1e0ff */
[----:B--2---:R-:W-:-:S09]  /*0170*/  IADD3.X R5, PT, PT, RZ, R3, RZ, P0, !PT ;  /* 0x00000003ff057210 */ /* 0x004fd200007fe4ff */
.L_x_0:
[----:B------:R-:W-:Y:S01]  /*0180*/  MOV R2, UR5 ;  /* 0x0000000500027c02 */ /* 0x000fe20008000f00 */
[----:B------:R-:W2:Y:S01]  /*0190*/  LDG.E R15, desc[UR8][R4.64+-0x20] ;  /* 0xffffe008040f7981 */ /* 0x000ea2000c1e1900 */
[----:B------:R-:W-:-:S03]  /*01a0*/  MOV R3, UR6 ;  /* 0x0000000600037c02 */ /* 0x000fc60008000f00 */
[----:B------:R-:W3:Y:S01]  /*01b0*/  LDG.E R24, desc[UR8][R4.64+-0x1c] ;  /* 0xffffe40804187981 */ /* 0x000ee2000c1e1900 */
[----:B------:R-:W-:-:S03]  /*01c0*/  IMAD.WIDE R2, R6, 0x4, R2 ;  /* 0x0000000406027825 */ /* 0x000fc600078e0202 */
[----:B------:R-:W4:Y:S04]  /*01d0*/  LDG.E R19, desc[UR8][R4.64+-0x18] ;  /* 0xffffe80804137981 */ /* 0x000f28000c1e1900 */
[----:B------:R-:W2:Y:S04]  /*01e0*/  LDG.E R16, desc[UR8][R2.64+-0x8000] ;  /* 0xff80000802107981 */ /* 0x000ea8000c1e1900 */
[----:B------:R-:W3:Y:S04]  /*01f0*/  LDG.E R25, desc[UR8][R2.64+-0x7000] ;  /* 0xff90000802197981 */ /* 0x000ee8000c1e1900 */
[----:B------:R-:W4:Y:S04]  /*0200*/  LDG.E R18, desc[UR8][R2.64+-0x6000] ;  /* 0xffa0000802127981 */ /* 0x000f28000c1e1900 */
[----:B------:R-:W5:Y:S04]  /*0210*/  LDG.E R20, desc[UR8][R4.64+-0x14] ;  /* 0xffffec0804147981 */ /* 0x000f68000c1e1900 */
        /* <DEDUP_REMOVED lines=11> */
[----:B------:R-:W5:Y:S01]  /*02d0*/  LDG.E R26, desc[UR8][R4.64+0x1c] ;  /* 0x00001c08041a7981 */ /* 0x000f62000c1e1900 */
[----:B--2---:R-:W-:-:S03]  /*02e0*/  FFMA R15, R15, R16, R14 ;  /* 0x000000100f0f7223 */ /* 0x004fc6000000000e */
[----:B------:R-:W2:Y:S01]  /*02f0*/  LDG.E R16, desc[UR8][R4.64] ;  /* 0x0000000804107981 */ /* 0x000ea2000c1e1900 */
[----:B---3--:R-:W-:-:S03]  /*0300*/  FFMA R24, R24, R25, R15 ;  /* 0x0000001918187223 */ /* 0x008fc6000000000f */
[----:B------:R-:W3:Y:S01]  /*0310*/  LDG.E R14, desc[UR8][R4.64+0x4] ;  /* 0x00000408040e7981 */ /* 0x000ee2000c1e1900 */
[----:B----4-:R-:W-:-:S03]  /*0320*/  FFMA R25, R19, R18, R24 ;  /* 0x0000001213197223 */ /* 0x010fc60000000018 */
[----:B------:R-:W3:Y:S04]  /*0330*/  LDG.E R15, desc[UR8][R2.64+0x1000] ;  /* 0x00100008020f7981 */ /* 0x000ee8000c1e1900 */
[----:B------:R-:W4:Y:S01]  /*0340*/  LDG.E R18, desc[UR8][R4.64+0x8] ;  /* 0x0000080804127981 */ /* 0x000f22000c1e1900 */
[----:B-----5:R-:W-:-:S03]  /*0350*/  FFMA R25, R20, R21, R25 ;  /* 0x0000001514197223 */ /* 0x020fc60000000019 */
[----:B------:R-:W4:Y:S04]  /*0360*/  LDG.E R19, desc[UR8][R2.64+0x2000] ;  /* 0x0020000802137981 */ /* 0x000f28000c1e1900 */
[----:B------:R-:W5:Y:S01]  /*0370*/  LDG.E R20, desc[UR8][R4.64+0xc] ;  /* 0x00000c0804147981 */ /* 0x000f62000c1e1900 */
[----:B------:R-:W-:-:S03]  /*0380*/  FFMA R25, R22, R23, R25 ;  /* 0x0000001716197223 */ /* 0x000fc60000000019 */
[----:B------:R-:W5:Y:S04]  /*0390*/  LDG.E R21, desc[UR8][R2.64+0x3000] ;  /* 0x0030000802157981 */ /* 0x000f68000c1e1900 */
[----:B------:R-:W5:Y:S04]  /*03a0*/  LDG.E R22, desc[UR8][R4.64+0x10] ;  /* 0x0000100804167981 */ /* 0x000f68000c1e1900 */
[----:B------:R-:W5:Y:S01]  /*03b0*/  LDG.E R23, desc[UR8][R2.64+0x4000] ;  /* 0x0040000802177981 */ /* 0x000f62000c1e1900 */
[----:B------:R-:W-:-:S03]  /*03c0*/  FFMA R28, R12, R13, R25 ;  /* 0x0000000d0c1c7223 */ /* 0x000fc60000000019 */
[----:B------:R-:W5:Y:S04]  /*03d0*/  LDG.E R24, desc[UR8][R4.64+0x14] ;  /* 0x0000140804187981 */ /* 0x000f68000c1e1900 */
[----:B------:R-:W5:Y:S04]  /*03e0*/  LDG.E R25, desc[UR8][R2.64+0x5000] ;  /* 0x0050000802197981 */ /* 0x000f68000c1e1900 */
[----:B------:R0:W5:Y:S04]  /*03f0*/  LDG.E R13, desc[UR8][R4.64+0x18] ;  /* 0x00001808040d7981 */ /* 0x000168000c1e1900 */
[----:B------:R-:W5:Y:S01]  /*0400*/  LDG.E R12, desc[UR8][R2.64+0x6000] ;  /* 0x00600008020c7981 */ /* 0x000f62000c1e1900 */
[----:B------:R-:W-:-:S04]  /*0410*/  FFMA R9, R9, R8, R28 ;  /* 0x0000000809097223 */ /* 0x000fc8000000001c */
[----:B------:R-:W-:Y:S01]  /*0420*/  FFMA R9, R10, R11, R9 ;  /* 0x0000000b0a097223 */ /* 0x000fe20000000009 */
[----:B------:R-:W-:-:S04]  /*0430*/  UIADD3 UR4, UPT, UPT, UR4, 0x10, URZ ;  /* 0x0000001004047890 */ /* 0x000fc8000fffe0ff */
[----:B------:R-:W-:Y:S01]  /*0440*/  UISETP.NE.AND UP0, UPT, UR4, 0x400, UPT ;  /* 0x000004000400788c */ /* 0x000fe2000bf05270 */
[----:B0-----:R-:W-:Y:S02]  /*0450*/  IADD3 R4, P0, PT, R4, 0x40, RZ ;  /* 0x0000004004047810 */ /* 0x001fe40007f1e0ff */
[----:B------:R-:W-:Y:S02]  /*0460*/  IADD3 R6, PT, PT, R6, 0x4000, RZ ;  /* 0x0000400006067810 */ /* 0x000fe40007ffe0ff */
[----:B------:R-:W-:Y:S01]  /*0470*/  IADD3.X R5, PT, PT, RZ, R5, RZ, P0, !PT ;  /* 0x00000005ff057210 */ /* 0x000fe200007fe4ff */
[----:B--2---:R-:W-:-:S04]  /*0480*/  FFMA R9, R16, R17, R9 ;  /* 0x0000001110097223 */ /* 0x004fc80000000009 */
[----:B---3--:R-:W-:-:S04]  /*0490*/  FFMA R9, R14, R15, R9 ;  /* 0x0000000f0e097223 */ /* 0x008fc80000000009 */
[----:B----4-:R-:W-:-:S04]  /*04a0*/  FFMA R9, R18, R19, R9 ;  /* 0x0000001312097223 */ /* 0x010fc80000000009 */
[----:B-----5:R-:W-:-:S04]  /*04b0*/  FFMA R9, R20, R21, R9 ;  /* 0x0000001514097223 */ /* 0x020fc80000000009 */
[----:B------:R-:W-:-:S04]  /*04c0*/  FFMA R9, R22, R23, R9 ;  /* 0x0000001716097223 */ /* 0x000fc80000000009 */
[----:B------:R-:W-:-:S04]  /*04d0*/  FFMA R24, R24, R25, R9 ;  /* 0x0000001918187223 */ /* 0x000fc80000000009 */
[----:B------:R-:W-:-:S04]  /*04e0*/  FFMA R13, R13, R12, R24 ;  /* 0x0000000c0d0d7223 */ /* 0x000fc80000000018 */
[----:B------:R-:W-:Y:S01]  /*04f0*/  FFMA R14, R26, R27, R13 ;  /* 0x0000001b1a0e7223 */ /* 0x000fe2000000000d */
[----:B------:R-:W-:Y:S06]  /*0500*/  BRA.U UP0, `(.L_x_0) ;  /* 0xfffffffd001c7547 */ /* 0x000fec000b83ffff */
[----:B------:R-:W0:Y:S01]  /*0510*/  LDC.64 R2, c[0x0][0x390] ;  /* 0x0000e400ff027b82 */ /* 0x000e220000000a00 */
[----:B------:R-:W-:-:S05]  /*0520*/  IADD3 R7, PT, PT, R0, R7, RZ ;  /* 0x0000000700077210 */ /* 0x000fca0007ffe0ff */
[----:B0-----:R-:W-:-:S05]  /*0530*/  IMAD.WIDE R2, R7, 0x4, R2 ;  /* 0x0000000407027825 */ /* 0x001fca00078e0202 */
[----:B------:R-:W-:Y:S01]  /*0540*/  STG.E desc[UR8][R2.64], R14 ;  /* 0x0000000e02007986 */ /* 0x000fe2000c101908 */
[----:B------:R-:W-:Y:S05]  /*0550*/  EXIT ;  /* 0x000000000000794d */ /* 0x000fea0003800000 */
.L_x_1:
[----:B------:R-:W-:-:S00]  /*0560*/  BRA `(.L_x_1) ;  /* 0xfffffffc00fc7947 */ /* 0x000fc0000383ffff */
[----:B------:R-:W-:-:S00]  /*0570*/  NOP ;  /* 0x0000000000007918 */ /* 0x000fc00000000000 */
        /* <DEDUP_REMOVED lines=8> */
.L_x_2:


//--------------------- .nv.shared.reserved.0     --------------------------
	.section	.nv.shared.reserved.0,"aw",@nobits
	.weak		__nv_reservedSMEM_offset_0_alias
	.size		__nv_reservedSMEM_offset_0_alias, 0, 64
	.other		__nv_reservedSMEM_offset_0_alias,@"STO_CUDA_RESERVED_SHARED STV_DEFAULT"
__nv_reservedSMEM_offset_0_alias:
	.zero		0
	.zero		64


//--------------------- .nv.constant0._Z14gemm0_baselinePfS_S_ --------------------------
	.section	.nv.constant0._Z14gemm0_baselinePfS_S_,"a",@progbits
	.sectionflags	@""
	.align	4
.nv.constant0._Z14gemm0_baselinePfS_S_:
	.zero		920


//--------------------- SYMBOLS --------------------------

	.type		.nv.reservedSmem.offset0,@object
	.size		.nv.reservedSmem.offset0,0x4
